	.headerflags	@"EF_CUDA_TEXMODE_UNIFIED EF_CUDA_64BIT_ADDRESS EF_CUDA_ACCELERATORS EF_CUDA_SM90 EF_CUDA_VIRTUAL_SM(EF_CUDA_SM90)"
	.elftype	@"ET_EXEC"


//--------------------- .nv.info                  --------------------------
	.section	.nv.info,"",@"SHT_CUDA_INFO"
	.align	4


	//----- nvinfo : EIATTR_REGCOUNT
	.align		4
        /*0000*/ 	.byte	0x04, 0x2f
        /*0002*/ 	.short	(.L_1 - .L_0)
	.align		4
.L_0:
        /*0004*/ 	.word	index@(triton_poi_fused_convolution_8)
        /*0008*/ 	.word	0x0000000c


	//----- nvinfo : EIATTR_MIN_STACK_SIZE
	.align		4
.L_1:
        /*000c*/ 	.byte	0x04, 0x12
        /*000e*/ 	.short	(.L_3 - .L_2)
	.align		4
.L_2:
        /*0010*/ 	.word	index@(triton_poi_fused_convolution_8)
        /*0014*/ 	.word	0x00000000


	//----- nvinfo : EIATTR_FRAME_SIZE
	.align		4
.L_3:
        /*0018*/ 	.byte	0x04, 0x11
        /*001a*/ 	.short	(.L_5 - .L_4)
	.align		4
.L_4:
        /*001c*/ 	.word	index@(triton_poi_fused_convolution_8)
        /*0020*/ 	.word	0x00000000


	//----- nvinfo : EIATTR_MIN_STACK_SIZE
	.align		4
.L_5:
        /*0024*/ 	.byte	0x04, 0x12
        /*0026*/ 	.short	(.L_7 - .L_6)
	.align		4
.L_6:
        /*0028*/ 	.word	index@(triton_poi_fused_convolution_8)
        /*002c*/ 	.word	0x00000000
.L_7:


//--------------------- .nv.info.triton_poi_fused_convolution_8 --------------------------
	.section	.nv.info.triton_poi_fused_convolution_8,"",@"SHT_CUDA_INFO"
	.sectionflags	@""
	.align	4


	//----- nvinfo : EIATTR_CUDA_API_VERSION
	.align		4
        /*0000*/ 	.byte	0x04, 0x37
        /*0002*/ 	.short	(.L_9 - .L_8)
.L_8:
        /*0004*/ 	.word	0x0000007c


	//----- nvinfo : EIATTR_KPARAM_INFO
	.align		4
.L_9:
        /*0008*/ 	.byte	0x04, 0x17
        /*000a*/ 	.short	(.L_11 - .L_10)
.L_10:
        /*000c*/ 	.word	0x00000000
        /*0010*/ 	.short	0x0002
        /*0012*/ 	.short	0x0010
        /*0014*/ 	.byte	0x00, 0xf0, 0x11, 0x00


	//----- nvinfo : EIATTR_KPARAM_INFO
	.align		4
.L_11:
        /*0018*/ 	.byte	0x04, 0x17
        /*001a*/ 	.short	(.L_13 - .L_12)
.L_12:
        /*001c*/ 	.word	0x00000000
        /*0020*/ 	.short	0x0001
        /*0022*/ 	.short	0x0008
        /*0024*/ 	.byte	0x00, 0xf4, 0x21, 0x00


	//----- nvinfo : EIATTR_KPARAM_INFO
	.align		4
.L_13:
        /*0028*/ 	.byte	0x04, 0x17
        /*002a*/ 	.short	(.L_15 - .L_14)
.L_14:
        /*002c*/ 	.word	0x00000000
        /*0030*/ 	.short	0x0000
        /*0032*/ 	.short	0x0000
        /*0034*/ 	.byte	0x00, 0xf4, 0x21, 0x00


	//----- nvinfo : EIATTR_SPARSE_MMA_MASK
	.align		4
.L_15:
        /*0038*/ 	.byte	0x03, 0x50
        /*003a*/ 	.short	0x0000


	//----- nvinfo : EIATTR_MAXREG_COUNT
	.align		4
        /*003c*/ 	.byte	0x03, 0x1b
        /*003e*/ 	.short	0x00ff


	//----- nvinfo : EIATTR_EXIT_INSTR_OFFSETS
	.align		4
        /*0040*/ 	.byte	0x04, 0x1c
        /*0042*/ 	.short	(.L_17 - .L_16)


	//   ....[0]....
.L_16:
        /*0044*/ 	.word	0x00000180


	//   ....[1]....
        /*0048*/ 	.word	0x000001a0


	//----- nvinfo : EIATTR_REQNTID
	.align		4
.L_17:
        /*004c*/ 	.byte	0x04, 0x10
        /*004e*/ 	.short	(.L_19 - .L_18)
.L_18:
        /*0050*/ 	.word	0x00000080
        /*0054*/ 	.word	0x00000001
        /*0058*/ 	.word	0x00000001


	//----- nvinfo : EIATTR_CBANK_PARAM_SIZE
	.align		4
.L_19:
        /*005c*/ 	.byte	0x03, 0x19
        /*005e*/ 	.short	0x0014


	//----- nvinfo : EIATTR_PARAM_CBANK
	.align		4
        /*0060*/ 	.byte	0x04, 0x0a
        /*0062*/ 	.short	(.L_21 - .L_20)
	.align		4
.L_20:
        /*0064*/ 	.word	index@(.nv.constant0.triton_poi_fused_convolution_8)
        /*0068*/ 	.short	0x0210
        /*006a*/ 	.short	0x0014


	//----- nvinfo : EIATTR_SW_WAR
	.align		4
.L_21:
        /*006c*/ 	.byte	0x04, 0x36
        /*006e*/ 	.short	(.L_23 - .L_22)
.L_22:
        /*0070*/ 	.word	0x00000008
.L_23:


//--------------------- .nv.callgraph             --------------------------
	.section	.nv.callgraph,"",@"SHT_CUDA_CALLGRAPH"
	.align	4
	.sectionentsize	8
	.align		4
        /*0000*/ 	.word	0x00000000
	.align		4
        /*0004*/ 	.word	0xffffffff
	.align		4
        /*0008*/ 	.word	0x00000000
	.align		4
        /*000c*/ 	.word	0xfffffffe
	.align		4
        /*0010*/ 	.word	0x00000000
	.align		4
        /*0014*/ 	.word	0xfffffffd
	.align		4
        /*0018*/ 	.word	0x00000000
	.align		4
        /*001c*/ 	.word	0xfffffffc


//--------------------- .text.triton_poi_fused_convolution_8 --------------------------
	.section	.text.triton_poi_fused_convolution_8,"ax",@progbits
	.align	128
        .global         triton_poi_fused_convolution_8
        .type           triton_poi_fused_convolution_8,@function
        .size           triton_poi_fused_convolution_8,(.L_x_1 - triton_poi_fused_convolution_8)
        .other          triton_poi_fused_convolution_8,@"STO_CUDA_ENTRY STV_DEFAULT"
triton_poi_fused_convolution_8:
.text.triton_poi_fused_convolution_8:
[----:B------:R-:W0:Y:S02]  /*0000*/  LDC R1, c[0x0][0x28] ;  /* 0x00000a00ff017b82 */ /* 0x000e240000000800 */
[----:B------:R-:W1:Y:S01]  /*0010*/  S2R R0, SR_TID.X ;  /* 0x0000000000007919 */ /* 0x000e620000002100 */
[----:B------:R-:W2:Y:S01]  /*0020*/  LDC.64 R4, c[0x0][0x218] ;  /* 0x00008600ff047b82 */ /* 0x000ea20000000a00 */
[----:B------:R-:W-:Y:S01]  /*0030*/  ULDC.64 UR4, c[0x0][0x208] ;  /* 0x0000820000047ab9 */ /* 0x000fe20000000a00 */
[----:B------:R-:W3:Y:S01]  /*0040*/  S2R R7, SR_CTAID.X ;  /* 0x0000000000077919 */ /* 0x000ee20000002500 */
[----:B-1----:R-:W-:Y:S02]  /*0050*/  LOP3.LUT R0, R0, 0x7f, RZ, 0xc0, !PT ;  /* 0x0000007f00007812 */ /* 0x002fe400078ec0ff */
[----:B---3--:R-:W-:-:S03]  /*0060*/  SHF.R.S32.HI R2, RZ, 0x18, R7 ;  /* 0x00000018ff027819 */ /* 0x008fc60000011407 */
[----:B------:R-:W-:Y:S01]  /*0070*/  IMAD R7, R7, 0x80, R0 ;  /* 0x0000008007077824 */ /* 0x000fe200078e0200 */
[----:B------:R-:W-:Y:S02]  /*0080*/  SGXT R0, R2, 0x1 ;  /* 0x000000010200781a */ /* 0x000fe40000000200 */
[----:B------:R-:W1:Y:S02]  /*0090*/  LDC.64 R2, c[0x0][0x210] ;  /* 0x00008400ff027b82 */ /* 0x000e640000000a00 */
[----:B------:R-:W-:Y:S02]  /*00a0*/  ISETP.GE.AND P0, PT, R7, 0x200, PT ;  /* 0x000002000700780c */ /* 0x000fe40003f06270 */
[----:B------:R-:W-:-:S04]  /*00b0*/  LEA.HI R0, R0, R7, RZ, 0x2 ;  /* 0x0000000700007211 */ /* 0x000fc800078f10ff */
[--C-:B------:R-:W-:Y:S02]  /*00c0*/  SHF.R.S32.HI R6, RZ, 0x2, R0.reuse ;  /* 0x00000002ff067819 */ /* 0x100fe40000011400 */
[----:B------:R-:W-:Y:S01]  /*00d0*/  SHF.R.S32.HI R9, RZ, 0x1f, R0 ;  /* 0x0000001fff097819 */ /* 0x000fe20000011400 */
[----:B------:R-:W-:-:S03]  /*00e0*/  IMAD.MOV.U32 R0, RZ, RZ, RZ ;  /* 0x000000ffff007224 */ /* 0x000fc600078e00ff */
[----:B------:R-:W-:-:S04]  /*00f0*/  LEA.HI R9, R9, R6, RZ, 0x5 ;  /* 0x0000000609097211 */ /* 0x000fc800078f28ff */
[----:B------:R-:W-:-:S05]  /*0100*/  LOP3.LUT R9, R9, 0xffffffe0, RZ, 0xc0, !PT ;  /* 0xffffffe009097812 */ /* 0x000fca00078ec0ff */
[----:B------:R-:W-:Y:S02]  /*0110*/  IMAD.IADD R9, R6, 0x1, -R9 ;  /* 0x0000000106097824 */ /* 0x000fe400078e0a09 */
[----:B-1----:R-:W-:-:S04]  /*0120*/  IMAD.WIDE R2, R7, 0x4, R2 ;  /* 0x0000000407027825 */ /* 0x002fc800078e0202 */
[----:B------:R-:W-:Y:S01]  /*0130*/  IMAD.MOV.U32 R7, RZ, RZ, RZ ;  /* 0x000000ffff077224 */ /* 0x000fe200078e00ff */
[----:B------:R-:W3:Y:S01]  /*0140*/  @!P0 LDG.E R0, desc[UR4][R2.64] ;  /* 0x0000000402008981 */ /* 0x000ee2000c1e1900 */
[----:B--2---:R-:W-:-:S05]  /*0150*/  IMAD.WIDE R4, R9, 0x4, R4 ;  /* 0x0000000409047825 */ /* 0x004fca00078e0204 */
[----:B------:R-:W3:Y:S02]  /*0160*/  @!P0 LDG.E.EL R7, desc[UR4][R4.64] ;  /* 0x0000000404078981 */ /* 0x000ee4000c2e1900 */
[----:B---3--:R-:W-:Y:S01]  /*0170*/  FADD R7, R7, R0 ;  /* 0x0000000007077221 */ /* 0x008fe20000000000 */
[----:B------:R-:W-:Y:S06]  /*0180*/  @P0 EXIT ;  /* 0x000000000000094d */ /* 0x000fec0003800000 */
[----:B------:R-:W-:Y:S01]  /*0190*/  STG.E desc[UR4][R2.64], R7 ;  /* 0x0000000702007986 */ /* 0x000fe2000c101904 */
[----:B------:R-:W-:Y:S05]  /*01a0*/  EXIT ;  /* 0x000000000000794d */ /* 0x000fea0003800000 */
.L_x_0:
[----:B------:R-:W-:-:S00]  /*01b0*/  BRA `(.L_x_0) ;  /* 0xfffffffc00fc7947 */ /* 0x000fc0000383ffff */
[----:B------:R-:W-:-:S00]  /*01c0*/  NOP ;  /* 0x0000000000007918 */ /* 0x000fc00000000000 */
        /* <DEDUP_REMOVED lines=11> */
.L_x_1:


//--------------------- .nv.constant0.triton_poi_fused_convolution_8 --------------------------
	.section	.nv.constant0.triton_poi_fused_convolution_8,"a",@progbits
	.sectionflags	@""
	.align	4
.nv.constant0.triton_poi_fused_convolution_8:
	.zero		548
